	.headerflags	@"EF_CUDA_TEXMODE_UNIFIED EF_CUDA_64BIT_ADDRESS EF_CUDA_ACCELERATORS EF_CUDA_SM90 EF_CUDA_VIRTUAL_SM(EF_CUDA_SM90)"
	.elftype	@"ET_EXEC"


//--------------------- .nv.info                  --------------------------
	.section	.nv.info,"",@"SHT_CUDA_INFO"
	.align	4


	//----- nvinfo : EIATTR_REGCOUNT
	.align		4
        /*0000*/ 	.byte	0x04, 0x2f
        /*0002*/ 	.short	(.L_1 - .L_0)
	.align		4
.L_0:
        /*0004*/ 	.word	index@(triton_poi_fused__softmax_masked_fill_mul_5)
        /*0008*/ 	.word	0x0000001c


	//----- nvinfo : EIATTR_MIN_STACK_SIZE
	.align		4
.L_1:
        /*000c*/ 	.byte	0x04, 0x12
        /*000e*/ 	.short	(.L_3 - .L_2)
	.align		4
.L_2:
        /*0010*/ 	.word	index@(triton_poi_fused__softmax_masked_fill_mul_5)
        /*0014*/ 	.word	0x00000000


	//----- nvinfo : EIATTR_FRAME_SIZE
	.align		4
.L_3:
        /*0018*/ 	.byte	0x04, 0x11
        /*001a*/ 	.short	(.L_5 - .L_4)
	.align		4
.L_4:
        /*001c*/ 	.word	index@(triton_poi_fused__softmax_masked_fill_mul_5)
        /*0020*/ 	.word	0x00000000


	//----- nvinfo : EIATTR_MIN_STACK_SIZE
	.align		4
.L_5:
        /*0024*/ 	.byte	0x04, 0x12
        /*0026*/ 	.short	(.L_7 - .L_6)
	.align		4
.L_6:
        /*0028*/ 	.word	index@(triton_poi_fused__softmax_masked_fill_mul_5)
        /*002c*/ 	.word	0x00000000
.L_7:


//--------------------- .nv.info.triton_poi_fused__softmax_masked_fill_mul_5 --------------------------
	.section	.nv.info.triton_poi_fused__softmax_masked_fill_mul_5,"",@"SHT_CUDA_INFO"
	.sectionflags	@""
	.align	4


	//----- nvinfo : EIATTR_CUDA_API_VERSION
	.align		4
        /*0000*/ 	.byte	0x04, 0x37
        /*0002*/ 	.short	(.L_9 - .L_8)
.L_8:
        /*0004*/ 	.word	0x0000007c


	//----- nvinfo : EIATTR_KPARAM_INFO
	.align		4
.L_9:
        /*0008*/ 	.byte	0x04, 0x17
        /*000a*/ 	.short	(.L_11 - .L_10)
.L_10:
        /*000c*/ 	.word	0x00000000
        /*0010*/ 	.short	0x0008
        /*0012*/ 	.short	0x0040
        /*0014*/ 	.byte	0x00, 0xf0, 0x11, 0x00


	//----- nvinfo : EIATTR_KPARAM_INFO
	.align		4
.L_11:
        /*0018*/ 	.byte	0x04, 0x17
        /*001a*/ 	.short	(.L_13 - .L_12)
.L_12:
        /*001c*/ 	.word	0x00000000
        /*0020*/ 	.short	0x0007
        /*0022*/ 	.short	0x0038
        /*0024*/ 	.byte	0x00, 0xf4, 0x21, 0x00


	//----- nvinfo : EIATTR_KPARAM_INFO
	.align		4
.L_13:
        /*0028*/ 	.byte	0x04, 0x17
        /*002a*/ 	.short	(.L_15 - .L_14)
.L_14:
        /*002c*/ 	.word	0x00000000
        /*0030*/ 	.short	0x0006
        /*0032*/ 	.short	0x0030
        /*0034*/ 	.byte	0x00, 0xf4, 0x21, 0x00


	//----- nvinfo : EIATTR_KPARAM_INFO
	.align		4
.L_15:
        /*0038*/ 	.byte	0x04, 0x17
        /*003a*/ 	.short	(.L_17 - .L_16)
.L_16:
        /*003c*/ 	.word	0x00000000
        /*0040*/ 	.short	0x0005
        /*0042*/ 	.short	0x0028
        /*0044*/ 	.byte	0x00, 0xf4, 0x21, 0x00


	//----- nvinfo : EIATTR_KPARAM_INFO
	.align		4
.L_17:
        /*0048*/ 	.byte	0x04, 0x17
        /*004a*/ 	.short	(.L_19 - .L_18)
.L_18:
        /*004c*/ 	.word	0x00000000
        /*0050*/ 	.short	0x0004
        /*0052*/ 	.short	0x0020
        /*0054*/ 	.byte	0x00, 0xf4, 0x21, 0x00


	//----- nvinfo : EIATTR_KPARAM_INFO
	.align		4
.L_19:
        /*0058*/ 	.byte	0x04, 0x17
        /*005a*/ 	.short	(.L_21 - .L_20)
.L_20:
        /*005c*/ 	.word	0x00000000
        /*0060*/ 	.short	0x0003
        /*0062*/ 	.short	0x0018
        /*0064*/ 	.byte	0x00, 0xf4, 0x21, 0x00


	//----- nvinfo : EIATTR_KPARAM_INFO
	.align		4
.L_21:
        /*0068*/ 	.byte	0x04, 0x17
        /*006a*/ 	.short	(.L_23 - .L_22)
.L_22:
        /*006c*/ 	.word	0x00000000
        /*0070*/ 	.short	0x0002
        /*0072*/ 	.short	0x0010
        /*0074*/ 	.byte	0x00, 0xf4, 0x21, 0x00


	//----- nvinfo : EIATTR_KPARAM_INFO
	.align		4
.L_23:
        /*0078*/ 	.byte	0x04, 0x17
        /*007a*/ 	.short	(.L_25 - .L_24)
.L_24:
        /*007c*/ 	.word	0x00000000
        /*0080*/ 	.short	0x0001
        /*0082*/ 	.short	0x0008
        /*0084*/ 	.byte	0x00, 0xf4, 0x21, 0x00


	//----- nvinfo : EIATTR_KPARAM_INFO
	.align		4
.L_25:
        /*0088*/ 	.byte	0x04, 0x17
        /*008a*/ 	.short	(.L_27 - .L_26)
.L_26:
        /*008c*/ 	.word	0x00000000
        /*0090*/ 	.short	0x0000
        /*0092*/ 	.short	0x0000
        /*0094*/ 	.byte	0x00, 0xf4, 0x21, 0x00


	//----- nvinfo : EIATTR_SPARSE_MMA_MASK
	.align		4
.L_27:
        /*0098*/ 	.byte	0x03, 0x50
        /*009a*/ 	.short	0x0000


	//----- nvinfo : EIATTR_MAXREG_COUNT
	.align		4
        /*009c*/ 	.byte	0x03, 0x1b
        /*009e*/ 	.short	0x00ff


	//----- nvinfo : EIATTR_EXIT_INSTR_OFFSETS
	.align		4
        /*00a0*/ 	.byte	0x04, 0x1c
        /*00a2*/ 	.short	(.L_29 - .L_28)


	//   ....[0]....
.L_28:
        /*00a4*/ 	.word	0x000007d0


	//   ....[1]....
        /*00a8*/ 	.word	0x000007f0


	//----- nvinfo : EIATTR_REQNTID
	.align		4
.L_29:
        /*00ac*/ 	.byte	0x04, 0x10
        /*00ae*/ 	.short	(.L_31 - .L_30)
.L_30:
        /*00b0*/ 	.word	0x00000080
        /*00b4*/ 	.word	0x00000001
        /*00b8*/ 	.word	0x00000001


	//----- nvinfo : EIATTR_CBANK_PARAM_SIZE
	.align		4
.L_31:
        /*00bc*/ 	.byte	0x03, 0x19
        /*00be*/ 	.short	0x0044


	//----- nvinfo : EIATTR_PARAM_CBANK
	.align		4
        /*00c0*/ 	.byte	0x04, 0x0a
        /*00c2*/ 	.short	(.L_33 - .L_32)
	.align		4
.L_32:
        /*00c4*/ 	.word	index@(.nv.constant0.triton_poi_fused__softmax_masked_fill_mul_5)
        /*00c8*/ 	.short	0x0210
        /*00ca*/ 	.short	0x0044


	//----- nvinfo : EIATTR_SW_WAR
	.align		4
.L_33:
        /*00cc*/ 	.byte	0x04, 0x36
        /*00ce*/ 	.short	(.L_35 - .L_34)
.L_34:
        /*00d0*/ 	.word	0x00000008
.L_35:


//--------------------- .nv.callgraph             --------------------------
	.section	.nv.callgraph,"",@"SHT_CUDA_CALLGRAPH"
	.align	4
	.sectionentsize	8
	.align		4
        /*0000*/ 	.word	0x00000000
	.align		4
        /*0004*/ 	.word	0xffffffff
	.align		4
        /*0008*/ 	.word	0x00000000
	.align		4
        /*000c*/ 	.word	0xfffffffe
	.align		4
        /*0010*/ 	.word	0x00000000
	.align		4
        /*0014*/ 	.word	0xfffffffd
	.align		4
        /*0018*/ 	.word	0x00000000
	.align		4
        /*001c*/ 	.word	0xfffffffc


//--------------------- .text.triton_poi_fused__softmax_masked_fill_mul_5 --------------------------
	.section	.text.triton_poi_fused__softmax_masked_fill_mul_5,"ax",@progbits
	.align	128
        .global         triton_poi_fused__softmax_masked_fill_mul_5
        .type           triton_poi_fused__softmax_masked_fill_mul_5,@function
        .size           triton_poi_fused__softmax_masked_fill_mul_5,(.L_x_1 - triton_poi_fused__softmax_masked_fill_mul_5)
        .other          triton_poi_fused__softmax_masked_fill_mul_5,@"STO_CUDA_ENTRY STV_DEFAULT"
triton_poi_fused__softmax_masked_fill_mul_5:
.text.triton_poi_fused__softmax_masked_fill_mul_5:
[----:B------:R-:W0:Y:S01]  /*0000*/  LDC R1, c[0x0][0x28] ;  /* 0x00000a00ff017b82 */ /* 0x000e220000000800 */
[----:B------:R-:W1:Y:S07]  /*0010*/  S2R R0, SR_TID.X ;  /* 0x0000000000007919 */ /* 0x000e6e0000002100 */
[----:B------:R-:W2:Y:S01]  /*0020*/  LDC.64 R16, c[0x0][0x218] ;  /* 0x00008600ff107b82 */ /* 0x000ea20000000a00 */
[----:B------:R-:W-:Y:S01]  /*0030*/  ULDC.64 UR4, c[0x0][0x210] ;  /* 0x0000840000047ab9 */ /* 0x000fe20000000a00 */
[----:B------:R-:W-:Y:S01]  /*0040*/  PRMT R18, RZ, 0x7610, R18 ;  /* 0x00007610ff127816 */ /* 0x000fe20000000012 */
[----:B------:R-:W3:Y:S05]  /*0050*/  S2R R5, SR_CTAID.X ;  /* 0x0000000000057919 */ /* 0x000eea0000002500 */
[----:B------:R-:W4:Y:S01]  /*0060*/  LDC.64 R8, c[0x0][0x220] ;  /* 0x00008800ff087b82 */ /* 0x000f220000000a00 */
[----:B------:R-:W-:Y:S01]  /*0070*/  IMAD.MOV.U32 R10, RZ, RZ, RZ ;  /* 0x000000ffff0a7224 */ /* 0x000fe200078e00ff */
[----:B------:R-:W-:-:S06]  /*0080*/  ULDC.64 UR6, c[0x0][0x230] ;  /* 0x00008c0000067ab9 */ /* 0x000fcc0000000a00 */
[----:B------:R-:W5:Y:S01]  /*0090*/  LDC.64 R6, c[0x0][0x228] ;  /* 0x00008a00ff067b82 */ /* 0x000f620000000a00 */
[----:B-1----:R-:W-:Y:S01]  /*00a0*/  IMAD.SHL.U32 R0, R0, 0x2, RZ ;  /* 0x0000000200007824 */ /* 0x002fe200078e00ff */
[----:B---3--:R-:W-:-:S04]  /*00b0*/  SHF.R.S32.HI R15, RZ, 0x17, R5 ;  /* 0x00000017ff0f7819 */ /* 0x008fc80000011405 */
[----:B------:R-:W-:-:S05]  /*00c0*/  LOP3.LUT R0, R0, 0xfe, RZ, 0xc0, !PT ;  /* 0x000000fe00007812 */ /* 0x000fca00078ec0ff */
[----:B------:R-:W-:-:S05]  /*00d0*/  IMAD R0, R5, 0x100, R0 ;  /* 0x0000010005007824 */ /* 0x000fca00078e0200 */
[----:B------:R-:W-:Y:S02]  /*00e0*/  SHF.R.S32.HI R3, RZ, 0x1f, R0 ;  /* 0x0000001fff037819 */ /* 0x000fe40000011400 */
[----:B------:R-:W-:Y:S02]  /*00f0*/  ISETP.GE.AND P0, PT, R0, 0x100, PT ;  /* 0x000001000000780c */ /* 0x000fe40003f06270 */
[----:B------:R-:W-:-:S04]  /*0100*/  LEA.HI R11, R3, R0, RZ, 0x4 ;  /* 0x00000000030b7211 */ /* 0x000fc800078f20ff */
[----:B------:R-:W-:-:S05]  /*0110*/  LOP3.LUT R3, R11, 0xfffffff0, RZ, 0xc0, !PT ;  /* 0xfffffff00b037812 */ /* 0x000fca00078ec0ff */
[----:B------:R-:W-:-:S05]  /*0120*/  IMAD.IADD R3, R0, 0x1, -R3 ;  /* 0x0000000100037824 */ /* 0x000fca00078e0a03 */
[----:B------:R-:W-:-:S04]  /*0130*/  IADD3 R12, P1, R3, UR4, RZ ;  /* 0x00000004030c7c10 */ /* 0x000fc8000ff3e0ff */
[----:B------:R-:W-:Y:S01]  /*0140*/  LEA.HI.X.SX32 R13, R3, UR5, 0x1, P1 ;  /* 0x00000005030d7c11 */ /* 0x000fe200088f0eff */
[----:B------:R-:W-:Y:S01]  /*0150*/  ULDC.64 UR4, c[0x0][0x208] ;  /* 0x0000820000047ab9 */ /* 0x000fe20000000a00 */
[----:B------:R-:W-:-:S03]  /*0160*/  SGXT R15, R15, 0x1 ;  /* 0x000000010f0f781a */ /* 0x000fc60000000200 */
[----:B------:R1:W3:Y:S01]  /*0170*/  @!P0 LDG.E.EL.U16 R18, desc[UR4][R12.64] ;  /* 0x000000040c128981 */ /* 0x0002e2000c2e1500 */
[----:B------:R-:W-:Y:S02]  /*0180*/  CS2R R2, SRZ ;  /* 0x0000000000027805 */ /* 0x000fe4000001ff00 */
[----:B------:R-:W-:Y:S01]  /*0190*/  LEA.HI R4, R15, R0, RZ, 0x2 ;  /* 0x000000000f047211 */ /* 0x000fe200078f10ff */
[----:B--2---:R-:W-:-:S03]  /*01a0*/  IMAD.WIDE R16, R0, 0x4, R16 ;  /* 0x0000000400107825 */ /* 0x004fc600078e0210 */
[----:B------:R-:W-:Y:S02]  /*01b0*/  SHF.R.S32.HI R5, RZ, 0x2, R4 ;  /* 0x00000002ff057819 */ /* 0x000fe40000011404 */
[----:B------:R5:W2:Y:S01]  /*01c0*/  @!P0 LDG.E.64 R2, desc[UR4][R16.64] ;  /* 0x0000000410028981 */ /* 0x000aa2000c1e1b00 */
[----:B------:R-:W-:Y:S02]  /*01d0*/  SHF.R.S32.HI R11, RZ, 0x4, R11 ;  /* 0x00000004ff0b7819 */ /* 0x000fe4000001140b */
[----:B-1----:R-:W-:Y:S01]  /*01e0*/  CS2R R12, SRZ ;  /* 0x00000000000c7805 */ /* 0x002fe2000001ff00 */
[----:B----4-:R-:W-:Y:S01]  /*01f0*/  IMAD.WIDE R20, R5, 0x4, R8 ;  /* 0x0000000405147825 */ /* 0x010fe200078e0208 */
[----:B------:R-:W-:-:S04]  /*0200*/  LEA.HI R8, R11, R11, RZ, 0x2 ;  /* 0x0000000b0b087211 */ /* 0x000fc800078f10ff */
[----:B------:R-:W4:Y:S01]  /*0210*/  @!P0 LDG.E.EL R10, desc[UR4][R20.64] ;  /* 0x00000004140a8981 */ /* 0x000f22000c2e1900 */
[----:B------:R-:W-:-:S03]  /*0220*/  LOP3.LUT R14, R8, 0xfffffffc, RZ, 0xc0, !PT ;  /* 0xfffffffc080e7812 */ /* 0x000fc600078ec0ff */
[----:B------:R1:W4:Y:S01]  /*0230*/  @!P0 LDG.E.EL R12, desc[UR4][R20.64] ;  /* 0x00000004140c8981 */ /* 0x000322000c2e1900 */
[----:B------:R-:W-:Y:S01]  /*0240*/  VIADD R22, R0, 0x1 ;  /* 0x0000000100167836 */ /* 0x000fe20000000000 */
[----:B------:R-:W-:Y:S01]  /*0250*/  SHF.R.S32.HI R8, RZ, 0x1f, R4 ;  /* 0x0000001fff087819 */ /* 0x000fe20000011404 */
[----:B------:R-:W-:Y:S01]  /*0260*/  IMAD.IADD R9, R11, 0x1, -R14 ;  /* 0x000000010b097824 */ /* 0x000fe200078e0a0e */
[----:B------:R-:W-:Y:S01]  /*0270*/  LOP3.LUT R19, R4, 0xfffffffc, RZ, 0xc0, !PT ;  /* 0xfffffffc04137812 */ /* 0x000fe200078ec0ff */
[----:B------:R-:W-:Y:S01]  /*0280*/  IMAD.MOV.U32 R11, RZ, RZ, RZ ;  /* 0x000000ffff0b7224 */ /* 0x000fe200078e00ff */
[----:B------:R-:W-:Y:S01]  /*0290*/  LEA.HI R14, R8, R5, RZ, 0x2 ;  /* 0x00000005080e7211 */ /* 0x000fe200078f10ff */
[----:B-----5:R-:W-:Y:S01]  /*02a0*/  IMAD.WIDE R16, R5, 0x4, R6 ;  /* 0x0000000405107825 */ /* 0x020fe200078e0206 */
[----:B------:R-:W-:Y:S02]  /*02b0*/  LEA.HI R15, R15, R22, RZ, 0x2 ;  /* 0x000000160f0f7211 */ /* 0x000fe400078f10ff */
[----:B------:R-:W-:-:S02]  /*02c0*/  LOP3.LUT R14, R14, 0xfffffffc, RZ, 0xc0, !PT ;  /* 0xfffffffc0e0e7812 */ /* 0x000fc400078ec0ff */
[----:B------:R-:W-:Y:S01]  /*02d0*/  LOP3.LUT R7, R15, 0xfffffffc, RZ, 0xc0, !PT ;  /* 0xfffffffc0f077812 */ /* 0x000fe200078ec0ff */
[----:B------:R-:W5:Y:S02]  /*02e0*/  @!P0 LDG.E.EL R11, desc[UR4][R16.64] ;  /* 0x00000004100b8981 */ /* 0x000f64000c2e1900 */
[----:B------:R-:W-:Y:S02]  /*02f0*/  IMAD.IADD R4, R5, 0x1, -R14 ;  /* 0x0000000105047824 */ /* 0x000fe400078e0a0e */
[----:B------:R1:W5:Y:S01]  /*0300*/  @!P0 LDG.E.EL R13, desc[UR4][R16.64] ;  /* 0x00000004100d8981 */ /* 0x000362000c2e1900 */
[----:B------:R-:W-:Y:S01]  /*0310*/  IMAD.IADD R22, R22, 0x1, -R7 ;  /* 0x0000000116167824 */ /* 0x000fe200078e0a07 */
[----:B------:R-:W1:Y:S02]  /*0320*/  LDC.64 R14, c[0x0][0x238] ;  /* 0x00008e00ff0e7b82 */ /* 0x000e640000000a00 */
[----:B-1----:R-:W-:Y:S01]  /*0330*/  IMAD R21, R4, 0x7, RZ ;  /* 0x0000000704157824 */ /* 0x002fe200078e02ff */
[----:B------:R-:W-:Y:S01]  /*0340*/  LEA.HI R8, R8, R5, RZ, 0x4 ;  /* 0x0000000508087211 */ /* 0x000fe200078f20ff */
[----:B------:R-:W-:-:S02]  /*0350*/  IMAD.IADD R20, R0, 0x1, -R19 ;  /* 0x0000000100147824 */ /* 0x000fc400078e0a13 */
[----:B------:R-:W-:Y:S01]  /*0360*/  IMAD.SHL.U32 R4, R9, 0x20, RZ ;  /* 0x0000002009047824 */ /* 0x000fe200078e00ff */
[----:B------:R-:W-:Y:S01]  /*0370*/  SHF.R.S32.HI R25, RZ, 0x1f, R21 ;  /* 0x0000001fff197819 */ /* 0x000fe20000011415 */
[----:B------:R-:W1:Y:S01]  /*0380*/  LDC.64 R6, c[0x0][0x240] ;  /* 0x00009000ff067b82 */ /* 0x000e620000000a00 */
[--C-:B------:R-:W-:Y:S02]  /*0390*/  SHF.R.S32.HI R23, RZ, 0x1f, R20.reuse ;  /* 0x0000001fff177819 */ /* 0x100fe40000011414 */
[CC--:B------:R-:W-:Y:S02]  /*03a0*/  IADD3 R19, P1, P2, R4.reuse, R21.reuse, R20 ;  /* 0x0000001504137210 */ /* 0x0c0fe40007a3e014 */
[----:B------:R-:W-:Y:S02]  /*03b0*/  IADD3 R16, P3, P4, R4, R21, R22 ;  /* 0x0000001504107210 */ /* 0x000fe40007c7e016 */
[----:B------:R-:W-:Y:S02]  /*03c0*/  SHF.R.S32.HI R4, RZ, 0x1f, R4 ;  /* 0x0000001fff047819 */ /* 0x000fe40000011404 */
[----:B------:R-:W-:-:S02]  /*03d0*/  SHF.R.S32.HI R17, RZ, 0x1f, R22 ;  /* 0x0000001fff117819 */ /* 0x000fc40000011416 */
[----:B------:R-:W-:Y:S02]  /*03e0*/  LOP3.LUT R24, R8, 0xfffffff0, RZ, 0xc0, !PT ;  /* 0xfffffff008187812 */ /* 0x000fe400078ec0ff */
[CC--:B------:R-:W-:Y:S02]  /*03f0*/  IADD3.X R22, R4.reuse, R25.reuse, R23, P1, P2 ;  /* 0x0000001904167210 */ /* 0x0c0fe40000fe4417 */
[----:B------:R-:W-:Y:S01]  /*0400*/  IADD3.X R25, R4, R25, R17, P3, P4 ;  /* 0x0000001904197210 */ /* 0x000fe20001fe8411 */
[----:B------:R-:W-:Y:S01]  /*0410*/  IMAD R17, R9, 0x4, R20 ;  /* 0x0000000409117824 */ /* 0x000fe200078e0214 */
[C---:B------:R-:W-:Y:S01]  /*0420*/  LEA R4, P2, R16.reuse, UR6, 0x2 ;  /* 0x0000000610047c11 */ /* 0x040fe2000f8410ff */
[----:B------:R-:W-:Y:S01]  /*0430*/  IMAD.IADD R21, R5, 0x1, -R24 ;  /* 0x0000000105157824 */ /* 0x000fe200078e0a18 */
[----:B------:R-:W-:Y:S02]  /*0440*/  LEA R8, P1, R19, UR6, 0x2 ;  /* 0x0000000613087c11 */ /* 0x000fe4000f8210ff */
[----:B------:R-:W-:Y:S01]  /*0450*/  LEA.HI.X R5, R16, UR7, R25, 0x2, P2 ;  /* 0x0000000710057c11 */ /* 0x000fe200090f1419 */
[----:B0-----:R-:W-:Y:S01]  /*0460*/  IMAD.WIDE R16, R17, 0x4, R14 ;  /* 0x0000000411107825 */ /* 0x001fe200078e020e */
[----:B------:R-:W-:-:S02]  /*0470*/  LEA.HI.X R9, R19, UR7, R22, 0x2, P1 ;  /* 0x0000000713097c11 */ /* 0x000fc400088f1416 */
[----:B------:R-:W-:Y:S01]  /*0480*/  CS2R R14, SRZ ;  /* 0x00000000000e7805 */ /* 0x000fe2000001ff00 */
[----:B-1----:R-:W-:Y:S01]  /*0490*/  IMAD.WIDE R6, R21, 0x4, R6 ;  /* 0x0000000415067825 */ /* 0x002fe200078e0206 */
[----:B------:R-:W-:-:S03]  /*04a0*/  CS2R R20, SRZ ;  /* 0x0000000000147805 */ /* 0x000fc6000001ff00 */
[----:B------:R-:W-:Y:S01]  /*04b0*/  IMAD.MOV.U32 R19, RZ, RZ, RZ ;  /* 0x000000ffff137224 */ /* 0x000fe200078e00ff */
[----:B------:R-:W5:Y:S01]  /*04c0*/  @!P0 LDG.E.EL.64 R14, desc[UR4][R16.64] ;  /* 0x00000004100e8981 */ /* 0x000f62000c2e1b00 */
[----:B------:R-:W-:-:S03]  /*04d0*/  IMAD.MOV.U32 R22, RZ, RZ, RZ ;  /* 0x000000ffff167224 */ /* 0x000fc600078e00ff */
[----:B------:R-:W5:Y:S04]  /*04e0*/  @!P0 LDG.E.EL R20, desc[UR4][R4.64+0xc] ;  /* 0x00000c0404148981 */ /* 0x000f68000c2e1900 */
[----:B------:R0:W5:Y:S04]  /*04f0*/  @!P0 LDG.E.EL R19, desc[UR4][R8.64+0xc] ;  /* 0x00000c0408138981 */ /* 0x000168000c2e1900 */
[----:B------:R-:W5:Y:S04]  /*0500*/  @!P0 LDG.E.EL R22, desc[UR4][R6.64] ;  /* 0x0000000406168981 */ /* 0x000f68000c2e1900 */
[----:B------:R1:W5:Y:S01]  /*0510*/  @!P0 LDG.E.EL R21, desc[UR4][R6.64] ;  /* 0x0000000406158981 */ /* 0x000362000c2e1900 */
[----:B---3--:R-:W-:-:S04]  /*0520*/  LOP3.LUT R23, R18, 0xffff, RZ, 0xc0, !PT ;  /* 0x0000ffff12177812 */ /* 0x008fc800078ec0ff */
[----:B------:R-:W-:Y:S02]  /*0530*/  SHF.R.U32.HI R23, RZ, 0x8, R23 ;  /* 0x00000008ff177819 */ /* 0x000fe40000011617 */
[----:B------:R-:W-:Y:S02]  /*0540*/  LOP3.LUT P1, RZ, R18, 0xff, RZ, 0xc0, !PT ;  /* 0x000000ff12ff7812 */ /* 0x000fe4000782c0ff */
[----:B0-----:R-:W-:Y:S02]  /*0550*/  PRMT R8, R23, 0x9910, RZ ;  /* 0x0000991017087816 */ /* 0x001fe400000000ff */
[----:B--2---:R-:W-:Y:S02]  /*0560*/  FSEL R9, R2, -INF , !P1 ;  /* 0xff80000002097808 */ /* 0x004fe40004800000 */
[----:B------:R-:W-:-:S04]  /*0570*/  ISETP.NE.AND P1, PT, R8, RZ, PT ;  /* 0x000000ff0800720c */ /* 0x000fc80003f25270 */
[----:B------:R-:W-:Y:S01]  /*0580*/  FSEL R3, R3, -INF , !P1 ;  /* 0xff80000003037808 */ /* 0x000fe20004800000 */
[----:B----4-:R-:W-:-:S04]  /*0590*/  FADD R9, R9, -R10 ;  /* 0x8000000a09097221 */ /* 0x010fc80000000000 */
[----:B------:R-:W-:Y:S01]  /*05a0*/  FADD R3, R3, -R12 ;  /* 0x8000000c03037221 */ /* 0x000fe20000000000 */
[----:B------:R-:W-:-:S03]  /*05b0*/  FMUL R9, R9, 1.4426950216293334961 ;  /* 0x3fb8aa3b09097820 */ /* 0x000fc60000400000 */
[----:B------:R-:W-:Y:S02]  /*05c0*/  FMUL R4, R3, 1.4426950216293334961 ;  /* 0x3fb8aa3b03047820 */ /* 0x000fe40000400000 */
[----:B------:R-:W-:Y:S01]  /*05d0*/  FSETP.GEU.AND P3, PT, R9, -126, PT ;  /* 0xc2fc00000900780b */ /* 0x000fe20003f6e000 */
[----:B------:R-:W0:Y:S02]  /*05e0*/  LDC.64 R2, c[0x0][0x248] ;  /* 0x00009200ff027b82 */ /* 0x000e240000000a00 */
[----:B------:R-:W-:Y:S02]  /*05f0*/  FSETP.GEU.AND P4, PT, R4, -126, PT ;  /* 0xc2fc00000400780b */ /* 0x000fe40003f8e000 */
[----:B-----5:R-:W-:Y:S02]  /*0600*/  FSETP.GT.AND P1, PT, |R11|, 8.50705917302346158658e+37, PT ;  /* 0x7e8000000b00780b */ /* 0x020fe40003f24200 */
[----:B------:R-:W-:Y:S02]  /*0610*/  FSETP.GT.AND P2, PT, |R13|, 8.50705917302346158658e+37, PT ;  /* 0x7e8000000d00780b */ /* 0x000fe40003f44200 */
[----:B------:R-:W-:-:S04]  /*0620*/  FSETP.GEU.AND P5, PT, |R11|, 1.175494350822287508e-38, PT ;  /* 0x008000000b00780b */ /* 0x000fc80003fae200 */
[----:B------:R-:W-:Y:S01]  /*0630*/  @!P3 FMUL R9, R9, 0.5 ;  /* 0x3f0000000909b820 */ /* 0x000fe20000400000 */
[----:B------:R-:W-:Y:S02]  /*0640*/  FSETP.GEU.AND P6, PT, |R13|, 1.175494350822287508e-38, PT ;  /* 0x008000000d00780b */ /* 0x000fe40003fce200 */
[----:B------:R-:W-:-:S03]  /*0650*/  @!P4 FMUL R4, R4, 0.5 ;  /* 0x3f0000000404c820 */ /* 0x000fc60000400000 */
[----:B------:R-:W2:Y:S01]  /*0660*/  MUFU.EX2 R9, R9 ;  /* 0x0000000900097308 */ /* 0x000ea20000000800 */
[----:B------:R-:W-:Y:S01]  /*0670*/  @P1 FMUL R11, R11, 0.25 ;  /* 0x3e8000000b0b1820 */ /* 0x000fe20000400000 */
[----:B------:R-:W-:-:S06]  /*0680*/  @P2 FMUL R13, R13, 0.25 ;  /* 0x3e8000000d0d2820 */ /* 0x000fcc0000400000 */
[----:B------:R-:W3:Y:S01]  /*0690*/  MUFU.EX2 R5, R4 ;  /* 0x0000000400057308 */ /* 0x000ee20000000800 */
[----:B------:R-:W-:Y:S01]  /*06a0*/  @!P5 FMUL R11, R11, 16777216 ;  /* 0x4b8000000b0bd820 */ /* 0x000fe20000400000 */
[----:B------:R-:W-:-:S06]  /*06b0*/  @!P6 FMUL R13, R13, 16777216 ;  /* 0x4b8000000d0de820 */ /* 0x000fcc0000400000 */
[----:B-1----:R-:W1:Y:S01]  /*06c0*/  MUFU.RCP R6, R11 ;  /* 0x0000000b00067308 */ /* 0x002e620000001000 */
[----:B--2---:R-:W-:-:S07]  /*06d0*/  @!P3 FMUL R9, R9, R9 ;  /* 0x000000090909b220 */ /* 0x004fce0000400000 */
[----:B------:R-:W2:Y:S01]  /*06e0*/  MUFU.RCP R8, R13 ;  /* 0x0000000d00087308 */ /* 0x000ea20000001000 */
[----:B---3--:R-:W-:Y:S01]  /*06f0*/  @!P4 FMUL R5, R5, R5 ;  /* 0x000000050505c220 */ /* 0x008fe20000400000 */
[----:B------:R-:W-:-:S03]  /*0700*/  @P1 FMUL R9, R9, 0.25 ;  /* 0x3e80000009091820 */ /* 0x000fc60000400000 */
[----:B------:R-:W-:Y:S01]  /*0710*/  @P2 FMUL R5, R5, 0.25 ;  /* 0x3e80000005052820 */ /* 0x000fe20000400000 */
[----:B------:R-:W-:-:S03]  /*0720*/  @!P5 FMUL R9, R9, 16777216 ;  /* 0x4b8000000909d820 */ /* 0x000fc60000400000 */
[----:B------:R-:W-:Y:S01]  /*0730*/  @!P6 FMUL R5, R5, 16777216 ;  /* 0x4b8000000505e820 */ /* 0x000fe20000400000 */
[----:B------:R-:W-:Y:S01]  /*0740*/  FMUL R20, R15, R20 ;  /* 0x000000140f147220 */ /* 0x000fe20000400000 */
[----:B------:R-:W-:Y:S01]  /*0750*/  FMUL R19, R14, R19 ;  /* 0x000000130e137220 */ /* 0x000fe20000400000 */
[----:B-1----:R-:W-:Y:S01]  /*0760*/  FMUL R6, R6, R9 ;  /* 0x0000000906067220 */ /* 0x002fe20000400000 */
[----:B--2---:R-:W-:Y:S02]  /*0770*/  FMUL R8, R8, R5 ;  /* 0x0000000508087220 */ /* 0x004fe40000400000 */
[----:B------:R-:W-:Y:S01]  /*0780*/  FMUL R19, R19, R22 ;  /* 0x0000001613137220 */ /* 0x000fe20000400000 */
[----:B------:R-:W-:Y:S01]  /*0790*/  FMUL R21, R20, R21 ;  /* 0x0000001514157220 */ /* 0x000fe20000400000 */
[----:B0-----:R-:W-:-:S04]  /*07a0*/  IMAD.WIDE R2, R0, 0x4, R2 ;  /* 0x0000000400027825 */ /* 0x001fc800078e0202 */
[----:B------:R-:W-:Y:S01]  /*07b0*/  FMUL R6, R6, R19 ;  /* 0x0000001306067220 */ /* 0x000fe20000400000 */
[----:B------:R-:W-:Y:S01]  /*07c0*/  FMUL R7, R8, R21 ;  /* 0x0000001508077220 */ /* 0x000fe20000400000 */
[----:B------:R-:W-:Y:S06]  /*07d0*/  @P0 EXIT ;  /* 0x000000000000094d */ /* 0x000fec0003800000 */
[----:B------:R-:W-:Y:S01]  /*07e0*/  STG.E.64 desc[UR4][R2.64], R6 ;  /* 0x0000000602007986 */ /* 0x000fe2000c101b04 */
[----:B------:R-:W-:Y:S05]  /*07f0*/  EXIT ;  /* 0x000000000000794d */ /* 0x000fea0003800000 */
.L_x_0:
[----:B------:R-:W-:-:S00]  /*0800*/  BRA `(.L_x_0) ;  /* 0xfffffffc00fc7947 */ /* 0x000fc0000383ffff */
[----:B------:R-:W-:-:S00]  /*0810*/  NOP ;  /* 0x0000000000007918 */ /* 0x000fc00000000000 */
        /* <DEDUP_REMOVED lines=14> */
.L_x_1:


//--------------------- .nv.constant0.triton_poi_fused__softmax_masked_fill_mul_5 --------------------------
	.section	.nv.constant0.triton_poi_fused__softmax_masked_fill_mul_5,"a",@progbits
	.sectionflags	@""
	.align	4
.nv.constant0.triton_poi_fused__softmax_masked_fill_mul_5:
	.zero		596
